	.headerflags	@"EF_CUDA_TEXMODE_UNIFIED EF_CUDA_64BIT_ADDRESS EF_CUDA_ACCELERATORS EF_CUDA_SM90 EF_CUDA_VIRTUAL_SM(EF_CUDA_SM90)"
	.elftype	@"ET_EXEC"


//--------------------- .nv.info                  --------------------------
	.section	.nv.info,"",@"SHT_CUDA_INFO"
	.align	4


	//----- nvinfo : EIATTR_REGCOUNT
	.align		4
        /*0000*/ 	.byte	0x04, 0x2f
        /*0002*/ 	.short	(.L_1 - .L_0)
	.align		4
.L_0:
        /*0004*/ 	.word	index@(triton_poi_fused_max_pool2d_with_indices_17)
        /*0008*/ 	.word	0x00000010


	//----- nvinfo : EIATTR_MIN_STACK_SIZE
	.align		4
.L_1:
        /*000c*/ 	.byte	0x04, 0x12
        /*000e*/ 	.short	(.L_3 - .L_2)
	.align		4
.L_2:
        /*0010*/ 	.word	index@(triton_poi_fused_max_pool2d_with_indices_17)
        /*0014*/ 	.word	0x00000000


	//----- nvinfo : EIATTR_FRAME_SIZE
	.align		4
.L_3:
        /*0018*/ 	.byte	0x04, 0x11
        /*001a*/ 	.short	(.L_5 - .L_4)
	.align		4
.L_4:
        /*001c*/ 	.word	index@(triton_poi_fused_max_pool2d_with_indices_17)
        /*0020*/ 	.word	0x00000000


	//----- nvinfo : EIATTR_MIN_STACK_SIZE
	.align		4
.L_5:
        /*0024*/ 	.byte	0x04, 0x12
        /*0026*/ 	.short	(.L_7 - .L_6)
	.align		4
.L_6:
        /*0028*/ 	.word	index@(triton_poi_fused_max_pool2d_with_indices_17)
        /*002c*/ 	.word	0x00000000
.L_7:


//--------------------- .nv.info.triton_poi_fused_max_pool2d_with_indices_17 --------------------------
	.section	.nv.info.triton_poi_fused_max_pool2d_with_indices_17,"",@"SHT_CUDA_INFO"
	.sectionflags	@""
	.align	4


	//----- nvinfo : EIATTR_CUDA_API_VERSION
	.align		4
        /*0000*/ 	.byte	0x04, 0x37
        /*0002*/ 	.short	(.L_9 - .L_8)
.L_8:
        /*0004*/ 	.word	0x0000007c


	//----- nvinfo : EIATTR_KPARAM_INFO
	.align		4
.L_9:
        /*0008*/ 	.byte	0x04, 0x17
        /*000a*/ 	.short	(.L_11 - .L_10)
.L_10:
        /*000c*/ 	.word	0x00000000
        /*0010*/ 	.short	0x0003
        /*0012*/ 	.short	0x0018
        /*0014*/ 	.byte	0x00, 0xf0, 0x11, 0x00


	//----- nvinfo : EIATTR_KPARAM_INFO
	.align		4
.L_11:
        /*0018*/ 	.byte	0x04, 0x17
        /*001a*/ 	.short	(.L_13 - .L_12)
.L_12:
        /*001c*/ 	.word	0x00000000
        /*0020*/ 	.short	0x0002
        /*0022*/ 	.short	0x0010
        /*0024*/ 	.byte	0x00, 0xf4, 0x21, 0x00


	//----- nvinfo : EIATTR_KPARAM_INFO
	.align		4
.L_13:
        /*0028*/ 	.byte	0x04, 0x17
        /*002a*/ 	.short	(.L_15 - .L_14)
.L_14:
        /*002c*/ 	.word	0x00000000
        /*0030*/ 	.short	0x0001
        /*0032*/ 	.short	0x0008
        /*0034*/ 	.byte	0x00, 0xf4, 0x21, 0x00


	//----- nvinfo : EIATTR_KPARAM_INFO
	.align		4
.L_15:
        /*0038*/ 	.byte	0x04, 0x17
        /*003a*/ 	.short	(.L_17 - .L_16)
.L_16:
        /*003c*/ 	.word	0x00000000
        /*0040*/ 	.short	0x0000
        /*0042*/ 	.short	0x0000
        /*0044*/ 	.byte	0x00, 0xf4, 0x21, 0x00


	//----- nvinfo : EIATTR_SPARSE_MMA_MASK
	.align		4
.L_17:
        /*0048*/ 	.byte	0x03, 0x50
        /*004a*/ 	.short	0x0000


	//----- nvinfo : EIATTR_MAXREG_COUNT
	.align		4
        /*004c*/ 	.byte	0x03, 0x1b
        /*004e*/ 	.short	0x00ff


	//----- nvinfo : EIATTR_EXIT_INSTR_OFFSETS
	.align		4
        /*0050*/ 	.byte	0x04, 0x1c
        /*0052*/ 	.short	(.L_19 - .L_18)


	//   ....[0]....
.L_18:
        /*0054*/ 	.word	0x000003d0


	//----- nvinfo : EIATTR_REQNTID
	.align		4
.L_19:
        /*0058*/ 	.byte	0x04, 0x10
        /*005a*/ 	.short	(.L_21 - .L_20)
.L_20:
        /*005c*/ 	.word	0x00000100
        /*0060*/ 	.word	0x00000001
        /*0064*/ 	.word	0x00000001


	//----- nvinfo : EIATTR_CBANK_PARAM_SIZE
	.align		4
.L_21:
        /*0068*/ 	.byte	0x03, 0x19
        /*006a*/ 	.short	0x001c


	//----- nvinfo : EIATTR_PARAM_CBANK
	.align		4
        /*006c*/ 	.byte	0x04, 0x0a
        /*006e*/ 	.short	(.L_23 - .L_22)
	.align		4
.L_22:
        /*0070*/ 	.word	index@(.nv.constant0.triton_poi_fused_max_pool2d_with_indices_17)
        /*0074*/ 	.short	0x0210
        /*0076*/ 	.short	0x001c


	//----- nvinfo : EIATTR_SW_WAR
	.align		4
.L_23:
        /*0078*/ 	.byte	0x04, 0x36
        /*007a*/ 	.short	(.L_25 - .L_24)
.L_24:
        /*007c*/ 	.word	0x00000008
.L_25:


//--------------------- .nv.callgraph             --------------------------
	.section	.nv.callgraph,"",@"SHT_CUDA_CALLGRAPH"
	.align	4
	.sectionentsize	8
	.align		4
        /*0000*/ 	.word	0x00000000
	.align		4
        /*0004*/ 	.word	0xffffffff
	.align		4
        /*0008*/ 	.word	0x00000000
	.align		4
        /*000c*/ 	.word	0xfffffffe
	.align		4
        /*0010*/ 	.word	0x00000000
	.align		4
        /*0014*/ 	.word	0xfffffffd
	.align		4
        /*0018*/ 	.word	0x00000000
	.align		4
        /*001c*/ 	.word	0xfffffffc


//--------------------- .text.triton_poi_fused_max_pool2d_with_indices_17 --------------------------
	.section	.text.triton_poi_fused_max_pool2d_with_indices_17,"ax",@progbits
	.align	128
        .global         triton_poi_fused_max_pool2d_with_indices_17
        .type           triton_poi_fused_max_pool2d_with_indices_17,@function
        .size           triton_poi_fused_max_pool2d_with_indices_17,(.L_x_1 - triton_poi_fused_max_pool2d_with_indices_17)
        .other          triton_poi_fused_max_pool2d_with_indices_17,@"STO_CUDA_ENTRY STV_DEFAULT"
triton_poi_fused_max_pool2d_with_indices_17:
.text.triton_poi_fused_max_pool2d_with_indices_17:
[----:B------:R-:W-:Y:S01]  /*0000*/  LDC R1, c[0x0][0x28] ;  /* 0x00000a00ff017b82 */ /* 0x000fe20000000800 */
[----:B------:R-:W1:Y:S01]  /*0010*/  S2R R0, SR_TID.X ;  /* 0x0000000000007919 */ /* 0x000e620000002100 */
[----:B------:R-:W-:Y:S01]  /*0020*/  ULDC.64 UR4, c[0x0][0x208] ;  /* 0x0000820000047ab9 */ /* 0x000fe20000000a00 */
[----:B------:R-:W-:Y:S01]  /*0030*/  ULDC.64 UR6, c[0x0][0x220] ;  /* 0x0000880000067ab9 */ /* 0x000fe20000000a00 */
[----:B------:R-:W2:Y:S01]  /*0040*/  S2R R3, SR_CTAID.X ;  /* 0x0000000000037919 */ /* 0x000ea20000002500 */
[----:B-1----:R-:W-:-:S05]  /*0050*/  IMAD.SHL.U32 R0, R0, 0x2, RZ ;  /* 0x0000000200007824 */ /* 0x002fca00078e00ff */
[----:B------:R-:W-:-:S05]  /*0060*/  LOP3.LUT R0, R0, 0x1fe, RZ, 0xc0, !PT ;  /* 0x000001fe00007812 */ /* 0x000fca00078ec0ff */
[----:B--2---:R-:W-:Y:S02]  /*0070*/  IMAD R0, R3, 0x200, R0 ;  /* 0x0000020003007824 */ /* 0x004fe400078e0200 */
[----:B------:R-:W1:Y:S02]  /*0080*/  LDC.64 R2, c[0x0][0x210] ;  /* 0x00008400ff027b82 */ /* 0x000e640000000a00 */
[----:B------:R-:W-:-:S05]  /*0090*/  IMAD.HI R4, R0, 0x66666667, RZ ;  /* 0x6666666700047827 */ /* 0x000fca00078e02ff */
[----:B------:R-:W-:-:S04]  /*00a0*/  SHF.R.U32.HI R5, RZ, 0x1f, R4 ;  /* 0x0000001fff057819 */ /* 0x000fc80000011604 */
[CC--:B------:R-:W-:Y:S02]  /*00b0*/  LEA.HI.SX32 R7, R4.reuse, R5.reuse, 0x19 ;  /* 0x0000000504077211 */ /* 0x0c0fe400078fcaff */
[----:B------:R-:W-:Y:S02]  /*00c0*/  LEA.HI.SX32 R5, R4, R5, 0x16 ;  /* 0x0000000504057211 */ /* 0x000fe400078fb2ff */
[C---:B------:R-:W-:Y:S01]  /*00d0*/  LEA.HI R6, R7.reuse, R7, RZ, 0x3 ;  /* 0x0000000707067211 */ /* 0x040fe200078f18ff */
[----:B------:R-:W-:-:S03]  /*00e0*/  IMAD R4, R7, -0x140, R0 ;  /* 0xfffffec007047824 */ /* 0x000fc600078e0200 */
[----:B------:R-:W-:Y:S01]  /*00f0*/  LOP3.LUT R6, R6, 0xfffffff8, RZ, 0xc0, !PT ;  /* 0xfffffff806067812 */ /* 0x000fe200078ec0ff */
[----:B------:R-:W-:-:S04]  /*0100*/  IMAD R5, R5, 0x2800, R4 ;  /* 0x0000280005057824 */ /* 0x000fc800078e0204 */
[----:B------:R-:W-:-:S04]  /*0110*/  IMAD.IADD R6, R7, 0x1, -R6 ;  /* 0x0000000107067824 */ /* 0x000fc800078e0a06 */
[----:B------:R-:W-:-:S04]  /*0120*/  IMAD R11, R6, 0x280, R5 ;  /* 0x00000280060b7824 */ /* 0x000fc800078e0205 */
[C---:B------:R-:W-:Y:S02]  /*0130*/  VIADD R9, R11.reuse, 0x140 ;  /* 0x000001400b097836 */ /* 0x040fe40000000000 */
[----:B-1----:R-:W-:-:S04]  /*0140*/  IMAD.WIDE R6, R11, 0x4, R2 ;  /* 0x000000040b067825 */ /* 0x002fc800078e0202 */
[--C-:B------:R-:W-:Y:S02]  /*0150*/  IMAD.WIDE R8, R9, 0x4, R2.reuse ;  /* 0x0000000409087825 */ /* 0x100fe400078e0202 */
[----:B------:R-:W2:Y:S02]  /*0160*/  LDG.E.64 R6, desc[UR4][R6.64] ;  /* 0x0000000406067981 */ /* 0x000ea4000c1e1b00 */
[----:B------:R-:W-:Y:S02]  /*0170*/  VIADD R5, R11, 0x1400 ;  /* 0x000014000b057836 */ /* 0x000fe40000000000 */
[----:B------:R1:W2:Y:S02]  /*0180*/  LDG.E.64 R12, desc[UR4][R8.64] ;  /* 0x00000004080c7981 */ /* 0x0002a4000c1e1b00 */
[----:B------:R-:W-:-:S04]  /*0190*/  IMAD.WIDE R4, R5, 0x4, R2 ;  /* 0x0000000405047825 */ /* 0x000fc800078e0202 */
[----:B------:R-:W-:Y:S02]  /*01a0*/  VIADD R11, R11, 0x1540 ;  /* 0x000015400b0b7836 */ /* 0x000fe40000000000 */
[----:B------:R-:W3:Y:S02]  /*01b0*/  LDG.E.64 R4, desc[UR4][R4.64] ;  /* 0x0000000404047981 */ /* 0x000ee4000c1e1b00 */
[----:B------:R-:W-:Y:S01]  /*01c0*/  IMAD.WIDE R2, R11, 0x4, R2 ;  /* 0x000000040b027825 */ /* 0x000fe200078e0202 */
[----:B-1----:R-:W1:Y:S05]  /*01d0*/  LDC.64 R8, c[0x0][0x218] ;  /* 0x00008600ff087b82 */ /* 0x002e6a0000000a00 */
[----:B------:R-:W4:Y:S01]  /*01e0*/  LDG.E.64 R2, desc[UR4][R2.64] ;  /* 0x0000000402027981 */ /* 0x000f22000c1e1b00 */
[----:B--2---:R-:W-:-:S02]  /*01f0*/  FSETP.GT.AND P4, PT, R13, R7, PT ;  /* 0x000000070d00720b */ /* 0x004fc40003f84000 */
[----:B------:R-:W-:Y:S02]  /*0200*/  FSETP.GT.AND P3, PT, R12, R6, PT ;  /* 0x000000060c00720b */ /* 0x000fe40003f64000 */
[----:B------:R-:W-:Y:S02]  /*0210*/  FSETP.NAN.AND P0, PT, R13, R13, PT ;  /* 0x0000000d0d00720b */ /* 0x000fe40003f08000 */
[----:B---3--:R-:W-:Y:S02]  /*0220*/  FSETP.NAN.AND P6, PT, R5, R5, PT ;  /* 0x000000050500720b */ /* 0x008fe40003fc8000 */
[----:B------:R-:W-:Y:S02]  /*0230*/  FSETP.NAN.AND P5, PT, R4, R4, PT ;  /* 0x000000040400720b */ /* 0x000fe40003fa8000 */
[----:B------:R-:W-:-:S03]  /*0240*/  FSETP.NAN.AND P1, PT, R12, R12, PT ;  /* 0x0000000c0c00720b */ /* 0x000fc60003f28000 */
[----:B------:R-:W-:Y:S02]  /*0250*/  @!P4 SEL R13, R13, R7, P0 ;  /* 0x000000070d0dc207 */ /* 0x000fe40000000000 */
[----:B------:R-:W-:Y:S02]  /*0260*/  @!P3 SEL R12, R12, R6, P1 ;  /* 0x000000060c0cb207 */ /* 0x000fe40000800000 */
[----:B------:R-:W-:Y:S02]  /*0270*/  FSETP.GEU.AND P0, PT, R13, R5, PT ;  /* 0x000000050d00720b */ /* 0x000fe40003f0e000 */
[----:B----4-:R-:W-:Y:S02]  /*0280*/  FSETP.NAN.AND P1, PT, R2, R2, PT ;  /* 0x000000020200720b */ /* 0x010fe40003f28000 */
[----:B------:R-:W-:Y:S02]  /*0290*/  FSETP.GEU.AND P2, PT, R12, R4, PT ;  /* 0x000000040c00720b */ /* 0x000fe40003f4e000 */
[----:B------:R-:W-:-:S02]  /*02a0*/  @!P6 SEL R5, R5, R13, !P0 ;  /* 0x0000000d0505e207 */ /* 0x000fc40004000000 */
[----:B------:R-:W-:Y:S02]  /*02b0*/  FSETP.NAN.AND P6, PT, R3, R3, PT ;  /* 0x000000030300720b */ /* 0x000fe40003fc8000 */
[----:B------:R-:W-:Y:S02]  /*02c0*/  SEL R7, RZ, 0x1, !P4 ;  /* 0x00000001ff077807 */ /* 0x000fe40006000000 */
[----:B------:R-:W-:Y:S02]  /*02d0*/  @!P5 SEL R4, R4, R12, !P2 ;  /* 0x0000000c0404d207 */ /* 0x000fe40005000000 */
[----:B------:R-:W-:Y:S02]  /*02e0*/  SEL R6, RZ, 0x1, !P3 ;  /* 0x00000001ff067807 */ /* 0x000fe40005800000 */
[----:B------:R-:W-:Y:S02]  /*02f0*/  SEL R7, R7, 0x2, P0 ;  /* 0x0000000207077807 */ /* 0x000fe40000000000 */
[----:B------:R-:W-:-:S02]  /*0300*/  FSETP.GEU.AND P3, PT, R4, R2, PT ;  /* 0x000000020400720b */ /* 0x000fc40003f6e000 */
[----:B------:R-:W-:Y:S02]  /*0310*/  SEL R10, R6, 0x2, P2 ;  /* 0x00000002060a7807 */ /* 0x000fe40001000000 */
[----:B------:R-:W-:Y:S02]  /*0320*/  FSETP.GEU.AND P0, PT, R5, R3, PT ;  /* 0x000000030500720b */ /* 0x000fe40003f0e000 */
[----:B------:R-:W-:Y:S02]  /*0330*/  @!P1 SEL R2, R2, R4, !P3 ;  /* 0x0000000402029207 */ /* 0x000fe40005800000 */
[----:B------:R-:W-:Y:S02]  /*0340*/  SEL R10, R10, 0x3, P3 ;  /* 0x000000030a0a7807 */ /* 0x000fe40001800000 */
[----:B------:R-:W-:Y:S02]  /*0350*/  SEL R11, R7, 0x3, P0 ;  /* 0x00000003070b7807 */ /* 0x000fe40000000000 */
[----:B------:R-:W-:-:S02]  /*0360*/  IADD3 R6, P1, R0, UR6, RZ ;  /* 0x0000000600067c10 */ /* 0x000fc4000ff3e0ff */
[----:B------:R-:W-:Y:S01]  /*0370*/  @!P6 SEL R3, R3, R5, !P0 ;  /* 0x000000050303e207 */ /* 0x000fe20004000000 */
[C---:B-1----:R-:W-:Y:S01]  /*0380*/  IMAD.WIDE R4, R0.reuse, 0x4, R8 ;  /* 0x0000000400047825 */ /* 0x042fe200078e0208 */
[----:B------:R-:W-:-:S03]  /*0390*/  LEA.HI.X.SX32 R7, R0, UR7, 0x1, P1 ;  /* 0x0000000700077c11 */ /* 0x000fc600088f0eff */
[----:B------:R-:W-:Y:S01]  /*03a0*/  IMAD R11, R11, 0x100, R10 ;  /* 0x000001000b0b7824 */ /* 0x000fe200078e020a */
[----:B------:R-:W-:Y:S04]  /*03b0*/  STG.E.64 desc[UR4][R4.64], R2 ;  /* 0x0000000204007986 */ /* 0x000fe8000c101b04 */
[----:B------:R-:W-:Y:S01]  /*03c0*/  STG.E.U16 desc[UR4][R6.64], R11 ;  /* 0x0000000b06007986 */ /* 0x000fe2000c101504 */
[----:B------:R-:W-:Y:S05]  /*03d0*/  EXIT ;  /* 0x000000000000794d */ /* 0x000fea0003800000 */
.L_x_0:
[----:B------:R-:W-:-:S00]  /*03e0*/  BRA `(.L_x_0) ;  /* 0xfffffffc00fc7947 */ /* 0x000fc0000383ffff */
[----:B------:R-:W-:-:S00]  /*03f0*/  NOP ;  /* 0x0000000000007918 */ /* 0x000fc00000000000 */
        /* <DEDUP_REMOVED lines=8> */
.L_x_1:


//--------------------- .nv.constant0.triton_poi_fused_max_pool2d_with_indices_17 --------------------------
	.section	.nv.constant0.triton_poi_fused_max_pool2d_with_indices_17,"a",@progbits
	.sectionflags	@""
	.align	4
.nv.constant0.triton_poi_fused_max_pool2d_with_indices_17:
	.zero		556
